	.headerflags	@"EF_CUDA_TEXMODE_UNIFIED EF_CUDA_64BIT_ADDRESS EF_CUDA_ACCELERATORS EF_CUDA_SM90 EF_CUDA_VIRTUAL_SM(EF_CUDA_SM90)"
	.elftype	@"ET_EXEC"


//--------------------- .nv.info                  --------------------------
	.section	.nv.info,"",@"SHT_CUDA_INFO"
	.align	4


	//----- nvinfo : EIATTR_REGCOUNT
	.align		4
        /*0000*/ 	.byte	0x04, 0x2f
        /*0002*/ 	.short	(.L_3 - .L_2)
	.align		4
.L_2:
        /*0004*/ 	.word	index@(triton_poi_fused__native_batch_norm_legit_no_training_relu_27)
        /*0008*/ 	.word	0x00000010


	//----- nvinfo : EIATTR_MIN_STACK_SIZE
	.align		4
.L_3:
        /*000c*/ 	.byte	0x04, 0x12
        /*000e*/ 	.short	(.L_5 - .L_4)
	.align		4
.L_4:
        /*0010*/ 	.word	index@(triton_poi_fused__native_batch_norm_legit_no_training_relu_27)
        /*0014*/ 	.word	0x00000000


	//----- nvinfo : EIATTR_FRAME_SIZE
	.align		4
.L_5:
        /*0018*/ 	.byte	0x04, 0x11
        /*001a*/ 	.short	(.L_7 - .L_6)
	.align		4
.L_6:
        /*001c*/ 	.word	index@(triton_poi_fused__native_batch_norm_legit_no_training_relu_27)
        /*0020*/ 	.word	0x00000000


	//----- nvinfo : EIATTR_MIN_STACK_SIZE
	.align		4
.L_7:
        /*0024*/ 	.byte	0x04, 0x12
        /*0026*/ 	.short	(.L_9 - .L_8)
	.align		4
.L_8:
        /*0028*/ 	.word	index@(triton_poi_fused__native_batch_norm_legit_no_training_relu_27)
        /*002c*/ 	.word	0x00000000
.L_9:


//--------------------- .nv.info.triton_poi_fused__native_batch_norm_legit_no_training_relu_27 --------------------------
	.section	.nv.info.triton_poi_fused__native_batch_norm_legit_no_training_relu_27,"",@"SHT_CUDA_INFO"
	.sectionflags	@""
	.align	4


	//----- nvinfo : EIATTR_CUDA_API_VERSION
	.align		4
        /*0000*/ 	.byte	0x04, 0x37
        /*0002*/ 	.short	(.L_11 - .L_10)
.L_10:
        /*0004*/ 	.word	0x0000007c


	//----- nvinfo : EIATTR_KPARAM_INFO
	.align		4
.L_11:
        /*0008*/ 	.byte	0x04, 0x17
        /*000a*/ 	.short	(.L_13 - .L_12)
.L_12:
        /*000c*/ 	.word	0x00000000
        /*0010*/ 	.short	0x0006
        /*0012*/ 	.short	0x0030
        /*0014*/ 	.byte	0x00, 0xf0, 0x11, 0x00


	//----- nvinfo : EIATTR_KPARAM_INFO
	.align		4
.L_13:
        /*0018*/ 	.byte	0x04, 0x17
        /*001a*/ 	.short	(.L_15 - .L_14)
.L_14:
        /*001c*/ 	.word	0x00000000
        /*0020*/ 	.short	0x0005
        /*0022*/ 	.short	0x0028
        /*0024*/ 	.byte	0x00, 0xf4, 0x21, 0x00


	//----- nvinfo : EIATTR_KPARAM_INFO
	.align		4
.L_15:
        /*0028*/ 	.byte	0x04, 0x17
        /*002a*/ 	.short	(.L_17 - .L_16)
.L_16:
        /*002c*/ 	.word	0x00000000
        /*0030*/ 	.short	0x0004
        /*0032*/ 	.short	0x0020
        /*0034*/ 	.byte	0x00, 0xf4, 0x21, 0x00


	//----- nvinfo : EIATTR_KPARAM_INFO
	.align		4
.L_17:
        /*0038*/ 	.byte	0x04, 0x17
        /*003a*/ 	.short	(.L_19 - .L_18)
.L_18:
        /*003c*/ 	.word	0x00000000
        /*0040*/ 	.short	0x0003
        /*0042*/ 	.short	0x0018
        /*0044*/ 	.byte	0x00, 0xf4, 0x21, 0x00


	//----- nvinfo : EIATTR_KPARAM_INFO
	.align		4
.L_19:
        /*0048*/ 	.byte	0x04, 0x17
        /*004a*/ 	.short	(.L_21 - .L_20)
.L_20:
        /*004c*/ 	.word	0x00000000
        /*0050*/ 	.short	0x0002
        /*0052*/ 	.short	0x0010
        /*0054*/ 	.byte	0x00, 0xf4, 0x21, 0x00


	//----- nvinfo : EIATTR_KPARAM_INFO
	.align		4
.L_21:
        /*0058*/ 	.byte	0x04, 0x17
        /*005a*/ 	.short	(.L_23 - .L_22)
.L_22:
        /*005c*/ 	.word	0x00000000
        /*0060*/ 	.short	0x0001
        /*0062*/ 	.short	0x0008
        /*0064*/ 	.byte	0x00, 0xf4, 0x21, 0x00


	//----- nvinfo : EIATTR_KPARAM_INFO
	.align		4
.L_23:
        /*0068*/ 	.byte	0x04, 0x17
        /*006a*/ 	.short	(.L_25 - .L_24)
.L_24:
        /*006c*/ 	.word	0x00000000
        /*0070*/ 	.short	0x0000
        /*0072*/ 	.short	0x0000
        /*0074*/ 	.byte	0x00, 0xf4, 0x21, 0x00


	//----- nvinfo : EIATTR_SPARSE_MMA_MASK
	.align		4
.L_25:
        /*0078*/ 	.byte	0x03, 0x50
        /*007a*/ 	.short	0x0000


	//----- nvinfo : EIATTR_MAXREG_COUNT
	.align		4
        /*007c*/ 	.byte	0x03, 0x1b
        /*007e*/ 	.short	0x00ff


	//----- nvinfo : EIATTR_EXIT_INSTR_OFFSETS
	.align		4
        /*0080*/ 	.byte	0x04, 0x1c
        /*0082*/ 	.short	(.L_27 - .L_26)


	//   ....[0]....
.L_26:
        /*0084*/ 	.word	0x00000350


	//----- nvinfo : EIATTR_REQNTID
	.align		4
.L_27:
        /*0088*/ 	.byte	0x04, 0x10
        /*008a*/ 	.short	(.L_29 - .L_28)
.L_28:
        /*008c*/ 	.word	0x00000080
        /*0090*/ 	.word	0x00000001
        /*0094*/ 	.word	0x00000001


	//----- nvinfo : EIATTR_CBANK_PARAM_SIZE
	.align		4
.L_29:
        /*0098*/ 	.byte	0x03, 0x19
        /*009a*/ 	.short	0x0034


	//----- nvinfo : EIATTR_PARAM_CBANK
	.align		4
        /*009c*/ 	.byte	0x04, 0x0a
        /*009e*/ 	.short	(.L_31 - .L_30)
	.align		4
.L_30:
        /*00a0*/ 	.word	index@(.nv.constant0.triton_poi_fused__native_batch_norm_legit_no_training_relu_27)
        /*00a4*/ 	.short	0x0210
        /*00a6*/ 	.short	0x0034


	//----- nvinfo : EIATTR_SW_WAR
	.align		4
.L_31:
        /*00a8*/ 	.byte	0x04, 0x36
        /*00aa*/ 	.short	(.L_33 - .L_32)
.L_32:
        /*00ac*/ 	.word	0x00000008
.L_33:


//--------------------- .nv.callgraph             --------------------------
	.section	.nv.callgraph,"",@"SHT_CUDA_CALLGRAPH"
	.align	4
	.sectionentsize	8
	.align		4
        /*0000*/ 	.word	0x00000000
	.align		4
        /*0004*/ 	.word	0xffffffff
	.align		4
        /*0008*/ 	.word	0x00000000
	.align		4
        /*000c*/ 	.word	0xfffffffe
	.align		4
        /*0010*/ 	.word	0x00000000
	.align		4
        /*0014*/ 	.word	0xfffffffd
	.align		4
        /*0018*/ 	.word	0x00000000
	.align		4
        /*001c*/ 	.word	0xfffffffc


//--------------------- .nv.constant4             --------------------------
	.section	.nv.constant4,"a",@progbits
	.align	8
	.align		8
.nv.constant4:
        /*0000*/ 	.dword	_$_str
	.align		8
        /*0008*/ 	.dword	_$_str_$_2


//--------------------- .text.triton_poi_fused__native_batch_norm_legit_no_training_relu_27 --------------------------
	.section	.text.triton_poi_fused__native_batch_norm_legit_no_training_relu_27,"ax",@progbits
	.align	128
        .global         triton_poi_fused__native_batch_norm_legit_no_training_relu_27
        .type           triton_poi_fused__native_batch_norm_legit_no_training_relu_27,@function
        .size           triton_poi_fused__native_batch_norm_legit_no_training_relu_27,(.L_x_1 - triton_poi_fused__native_batch_norm_legit_no_training_relu_27)
        .other          triton_poi_fused__native_batch_norm_legit_no_training_relu_27,@"STO_CUDA_ENTRY STV_DEFAULT"
triton_poi_fused__native_batch_norm_legit_no_training_relu_27:
.text.triton_poi_fused__native_batch_norm_legit_no_training_relu_27:
[----:B------:R-:W-:Y:S01]  /*0000*/  LDC R1, c[0x0][0x28] ;  /* 0x00000a00ff017b82 */ /* 0x000fe20000000800 */
[----:B------:R-:W1:Y:S07]  /*0010*/  S2R R0, SR_TID.X ;  /* 0x0000000000007919 */ /* 0x000e6e0000002100 */
[----:B------:R-:W2:Y:S01]  /*0020*/  LDC.64 R6, c[0x0][0x220] ;  /* 0x00008800ff067b82 */ /* 0x000ea20000000a00 */
[----:B------:R-:W-:Y:S01]  /*0030*/  ULDC.64 UR4, c[0x0][0x208] ;  /* 0x0000820000047ab9 */ /* 0x000fe20000000a00 */
[----:B------:R-:W3:Y:S06]  /*0040*/  S2R R3, SR_CTAID.X ;  /* 0x0000000000037919 */ /* 0x000eec0000002500 */
[----:B------:R-:W4:Y:S08]  /*0050*/  LDC.64 R4, c[0x0][0x218] ;  /* 0x00008600ff047b82 */ /* 0x000f300000000a00 */
[----:B------:R-:W5:Y:S08]  /*0060*/  LDC.64 R8, c[0x0][0x228] ;  /* 0x00008a00ff087b82 */ /* 0x000f700000000a00 */
[----:B------:R-:W5:Y:S01]  /*0070*/  LDC.64 R10, c[0x0][0x230] ;  /* 0x00008c00ff0a7b82 */ /* 0x000f620000000a00 */
[----:B-1----:R-:W-:-:S02]  /*0080*/  LOP3.LUT R0, R0, 0x7f, RZ, 0xc0, !PT ;  /* 0x0000007f00007812 */ /* 0x002fc400078ec0ff */
[----:B---3--:R-:W-:-:S03]  /*0090*/  SHF.R.S32.HI R2, RZ, 0x18, R3 ;  /* 0x00000018ff027819 */ /* 0x008fc60000011403 */
[----:B------:R-:W-:Y:S01]  /*00a0*/  IMAD R0, R3, 0x80, R0 ;  /* 0x0000008003007824 */ /* 0x000fe200078e0200 */
[----:B------:R-:W-:-:S04]  /*00b0*/  SGXT R3, R2, 0x1 ;  /* 0x000000010203781a */ /* 0x000fc80000000200 */
[----:B------:R-:W-:-:S04]  /*00c0*/  LEA.HI R3, R3, R0, RZ, 0x6 ;  /* 0x0000000003037211 */ /* 0x000fc800078f30ff */
[----:B------:R-:W-:-:S04]  /*00d0*/  SHF.R.S32.HI R3, RZ, 0x6, R3 ;  /* 0x00000006ff037819 */ /* 0x000fc80000011403 */
[----:B------:R-:W-:-:S04]  /*00e0*/  LEA.HI R2, R3, R3, RZ, 0x7 ;  /* 0x0000000303027211 */ /* 0x000fc800078f38ff */
[----:B------:R-:W-:-:S05]  /*00f0*/  LOP3.LUT R2, R2, 0xffffff80, RZ, 0xc0, !PT ;  /* 0xffffff8002027812 */ /* 0x000fca00078ec0ff */
[----:B------:R-:W-:Y:S02]  /*0100*/  IMAD.IADD R13, R3, 0x1, -R2 ;  /* 0x00000001030d7824 */ /* 0x000fe400078e0a02 */
[----:B------:R-:W1:Y:S02]  /*0110*/  LDC.64 R2, c[0x0][0x210] ;  /* 0x00008400ff027b82 */ /* 0x000e640000000a00 */
[----:B--2---:R-:W-:-:S06]  /*0120*/  IMAD.WIDE R6, R13, 0x4, R6 ;  /* 0x000000040d067825 */ /* 0x004fcc00078e0206 */
[----:B------:R-:W2:Y:S01]  /*0130*/  LDG.E.EL R6, desc[UR4][R6.64] ;  /* 0x0000000406067981 */ /* 0x000ea2000c2e1900 */
[----:B----4-:R-:W-:-:S04]  /*0140*/  IMAD.WIDE R4, R13, 0x4, R4 ;  /* 0x000000040d047825 */ /* 0x010fc800078e0204 */
[C---:B-----5:R-:W-:Y:S02]  /*0150*/  IMAD.WIDE R8, R13.reuse, 0x4, R8 ;  /* 0x000000040d087825 */ /* 0x060fe400078e0208 */
[----:B------:R3:W4:Y:S02]  /*0160*/  LDG.E.EL R5, desc[UR4][R4.64] ;  /* 0x0000000404057981 */ /* 0x000724000c2e1900 */
[----:B0-----:R-:W-:Y:S02]  /*0170*/  IMAD.WIDE R10, R13, 0x4, R10 ;  /* 0x000000040d0a7825 */ /* 0x001fe400078e020a */
[----:B------:R0:W5:Y:S04]  /*0180*/  LDG.E.EL R8, desc[UR4][R8.64] ;  /* 0x0000000408087981 */ /* 0x000168000c2e1900 */
[----:B------:R-:W5:Y:S01]  /*0190*/  LDG.E.EL R11, desc[UR4][R10.64] ;  /* 0x000000040a0b7981 */ /* 0x000f62000c2e1900 */
[----:B-1----:R-:W-:-:S05]  /*01a0*/  IMAD.WIDE R2, R0, 0x4, R2 ;  /* 0x0000000400027825 */ /* 0x002fca00078e0202 */
[----:B------:R1:W4:Y:S01]  /*01b0*/  LDG.E R12, desc[UR4][R2.64] ;  /* 0x00000004020c7981 */ /* 0x000322000c1e1900 */
[----:B---3--:R-:W-:Y:S01]  /*01c0*/  HFMA2.MMA R4, -RZ, RZ, 1.625, 0 ;  /* 0x3e800000ff047435 */ /* 0x008fe200000001ff */
[----:B0-----:R-:W-:Y:S01]  /*01d0*/  SHF.R.S32.HI R9, RZ, 0x1f, R0 ;  /* 0x0000001fff097819 */ /* 0x001fe20000011400 */
[----:B-1----:R-:W0:Y:S03]  /*01e0*/  LDC.64 R2, c[0x0][0x238] ;  /* 0x00008e00ff027b82 */ /* 0x002e260000000a00 */
[----:B------:R-:W-:Y:S01]  /*01f0*/  LEA.HI R9, R9, R0, RZ, 0xd ;  /* 0x0000000009097211 */ /* 0x000fe200078f68ff */
[----:B--2---:R-:W-:-:S04]  /*0200*/  FADD R6, R6, 9.9999997473787516356e-06 ;  /* 0x3727c5ac06067421 */ /* 0x004fc80000000000 */
[----:B------:R-:W1:Y:S02]  /*0210*/  MUFU.SQRT R7, R6 ;  /* 0x0000000600077308 */ /* 0x000e640000002000 */
[C---:B-1----:R-:W-:Y:S02]  /*0220*/  FSETP.GT.AND P0, PT, R7.reuse, 8.50705917302346158658e+37, PT ;  /* 0x7e8000000700780b */ /* 0x042fe40003f04000 */
[----:B------:R-:W-:-:S11]  /*0230*/  FSETP.GEU.AND P1, PT, R7, 1.175494350822287508e-38, PT ;  /* 0x008000000700780b */ /* 0x000fd60003f2e000 */
[----:B------:R-:W-:-:S04]  /*0240*/  @P0 FMUL R7, R7, 0.25 ;  /* 0x3e80000007070820 */ /* 0x000fc80000400000 */
[----:B------:R-:W-:-:S06]  /*0250*/  @!P1 FMUL R7, R7, 16777216 ;  /* 0x4b80000007079820 */ /* 0x000fcc0000400000 */
[----:B------:R-:W1:Y:S01]  /*0260*/  MUFU.RCP R7, R7 ;  /* 0x0000000700077308 */ /* 0x000e620000001000 */
[----:B------:R-:W-:Y:S01]  /*0270*/  FSEL R4, R4, 1, P0 ;  /* 0x3f80000004047808 */ /* 0x000fe20000000000 */
[----:B----4-:R-:W-:-:S04]  /*0280*/  FADD R5, R12, -R5 ;  /* 0x800000050c057221 */ /* 0x010fc80000000000 */
[----:B------:R-:W-:Y:S01]  /*0290*/  @!P1 FMUL R4, R4, 16777216 ;  /* 0x4b80000004049820 */ /* 0x000fe20000400000 */
[----:B------:R-:W-:-:S03]  /*02a0*/  IMAD.SHL.U32 R6, R9, 0x4, RZ ;  /* 0x0000000409067824 */ /* 0x000fc600078e00ff */
[----:B-1----:R-:W-:-:S04]  /*02b0*/  FMUL R4, R7, R4 ;  /* 0x0000000407047220 */ /* 0x002fc80000400000 */
[----:B------:R-:W-:Y:S01]  /*02c0*/  FMUL R4, R5, R4 ;  /* 0x0000000405047220 */ /* 0x000fe20000400000 */
[----:B------:R-:W-:Y:S02]  /*02d0*/  LOP3.LUT R9, R9, 0xffffe000, RZ, 0xc0, !PT ;  /* 0xffffe00009097812 */ /* 0x000fe400078ec0ff */
[----:B------:R-:W-:Y:S01]  /*02e0*/  LOP3.LUT R6, R6, 0xffff8000, RZ, 0xc0, !PT ;  /* 0xffff800006067812 */ /* 0x000fe200078ec0ff */
[----:B-----5:R-:W-:-:S03]  /*02f0*/  FFMA R4, R8, R4, R11 ;  /* 0x0000000408047223 */ /* 0x020fc6000000000b */
[----:B------:R-:W-:Y:S02]  /*0300*/  IADD3 R9, R6, R0, -R9 ;  /* 0x0000000006097210 */ /* 0x000fe40007ffe809 */
[----:B------:R-:W-:-:S03]  /*0310*/  FSETP.GEU.AND P0, PT, R4, RZ, PT ;  /* 0x000000ff0400720b */ /* 0x000fc60003f0e000 */
[----:B0-----:R-:W-:Y:S01]  /*0320*/  IMAD.WIDE R2, R9, 0x4, R2 ;  /* 0x0000000409027825 */ /* 0x001fe200078e0202 */
[----:B------:R-:W-:-:S05]  /*0330*/  FSEL R5, R4, RZ, P0 ;  /* 0x000000ff04057208 */ /* 0x000fca0000000000 */
[----:B------:R-:W-:Y:S01]  /*0340*/  STG.E desc[UR4][R2.64], R5 ;  /* 0x0000000502007986 */ /* 0x000fe2000c101904 */
[----:B------:R-:W-:Y:S05]  /*0350*/  EXIT ;  /* 0x000000000000794d */ /* 0x000fea0003800000 */
.L_x_0:
[----:B------:R-:W-:-:S00]  /*0360*/  BRA `(.L_x_0) ;  /* 0xfffffffc00fc7947 */ /* 0x000fc0000383ffff */
[----:B------:R-:W-:-:S00]  /*0370*/  NOP ;  /* 0x0000000000007918 */ /* 0x000fc00000000000 */
        /* <DEDUP_REMOVED lines=8> */
.L_x_1:


//--------------------- .nv.global.init           --------------------------
	.section	.nv.global.init,"aw",@progbits
.nv.global.init:
	.type		_$_str,@object
	.size		_$_str,(_$_str_$_2 - _$_str)
_$_str:
        /*0000*/ 	.byte	0x5f, 0x5f, 0x43, 0x55, 0x44, 0x41, 0x5f, 0x46, 0x54, 0x5a, 0x00
	.type		_$_str_$_2,@object
	.size		_$_str_$_2,(.L_1 - _$_str_$_2)
_$_str_$_2:
        /*000b*/ 	.byte	0x5f, 0x5f, 0x43, 0x55, 0x44, 0x41, 0x5f, 0x50, 0x52, 0x45, 0x43, 0x5f, 0x53, 0x51, 0x52, 0x54
        /*001b*/ 	.byte	0x00
.L_1:


//--------------------- .nv.constant0.triton_poi_fused__native_batch_norm_legit_no_training_relu_27 --------------------------
	.section	.nv.constant0.triton_poi_fused__native_batch_norm_legit_no_training_relu_27,"a",@progbits
	.sectionflags	@""
	.align	4
.nv.constant0.triton_poi_fused__native_batch_norm_legit_no_training_relu_27:
	.zero		580
